	.headerflags	@"EF_CUDA_TEXMODE_UNIFIED EF_CUDA_64BIT_ADDRESS EF_CUDA_ACCELERATORS EF_CUDA_SM90 EF_CUDA_VIRTUAL_SM(EF_CUDA_SM90)"
	.elftype	@"ET_EXEC"


//--------------------- .nv.info                  --------------------------
	.section	.nv.info,"",@"SHT_CUDA_INFO"
	.align	4


	//----- nvinfo : EIATTR_REGCOUNT
	.align		4
        /*0000*/ 	.byte	0x04, 0x2f
        /*0002*/ 	.short	(.L_3 - .L_2)
	.align		4
.L_2:
        /*0004*/ 	.word	index@(triton_poi_fused__native_batch_norm_legit_no_training_convolution_16)
        /*0008*/ 	.word	0x00000036


	//----- nvinfo : EIATTR_MIN_STACK_SIZE
	.align		4
.L_3:
        /*000c*/ 	.byte	0x04, 0x12
        /*000e*/ 	.short	(.L_5 - .L_4)
	.align		4
.L_4:
        /*0010*/ 	.word	index@(triton_poi_fused__native_batch_norm_legit_no_training_convolution_16)
        /*0014*/ 	.word	0x00000000


	//----- nvinfo : EIATTR_FRAME_SIZE
	.align		4
.L_5:
        /*0018*/ 	.byte	0x04, 0x11
        /*001a*/ 	.short	(.L_7 - .L_6)
	.align		4
.L_6:
        /*001c*/ 	.word	index@(triton_poi_fused__native_batch_norm_legit_no_training_convolution_16)
        /*0020*/ 	.word	0x00000000


	//----- nvinfo : EIATTR_MIN_STACK_SIZE
	.align		4
.L_7:
        /*0024*/ 	.byte	0x04, 0x12
        /*0026*/ 	.short	(.L_9 - .L_8)
	.align		4
.L_8:
        /*0028*/ 	.word	index@(triton_poi_fused__native_batch_norm_legit_no_training_convolution_16)
        /*002c*/ 	.word	0x00000000
.L_9:


//--------------------- .nv.info.triton_poi_fused__native_batch_norm_legit_no_training_convolution_16 --------------------------
	.section	.nv.info.triton_poi_fused__native_batch_norm_legit_no_training_convolution_16,"",@"SHT_CUDA_INFO"
	.sectionflags	@""
	.align	4


	//----- nvinfo : EIATTR_CUDA_API_VERSION
	.align		4
        /*0000*/ 	.byte	0x04, 0x37
        /*0002*/ 	.short	(.L_11 - .L_10)
.L_10:
        /*0004*/ 	.word	0x0000007c


	//----- nvinfo : EIATTR_KPARAM_INFO
	.align		4
.L_11:
        /*0008*/ 	.byte	0x04, 0x17
        /*000a*/ 	.short	(.L_13 - .L_12)
.L_12:
        /*000c*/ 	.word	0x00000000
        /*0010*/ 	.short	0x0007
        /*0012*/ 	.short	0x0038
        /*0014*/ 	.byte	0x00, 0xf0, 0x11, 0x00


	//----- nvinfo : EIATTR_KPARAM_INFO
	.align		4
.L_13:
        /*0018*/ 	.byte	0x04, 0x17
        /*001a*/ 	.short	(.L_15 - .L_14)
.L_14:
        /*001c*/ 	.word	0x00000000
        /*0020*/ 	.short	0x0006
        /*0022*/ 	.short	0x0030
        /*0024*/ 	.byte	0x00, 0xf4, 0x21, 0x00


	//----- nvinfo : EIATTR_KPARAM_INFO
	.align		4
.L_15:
        /*0028*/ 	.byte	0x04, 0x17
        /*002a*/ 	.short	(.L_17 - .L_16)
.L_16:
        /*002c*/ 	.word	0x00000000
        /*0030*/ 	.short	0x0005
        /*0032*/ 	.short	0x0028
        /*0034*/ 	.byte	0x00, 0xf4, 0x21, 0x00


	//----- nvinfo : EIATTR_KPARAM_INFO
	.align		4
.L_17:
        /*0038*/ 	.byte	0x04, 0x17
        /*003a*/ 	.short	(.L_19 - .L_18)
.L_18:
        /*003c*/ 	.word	0x00000000
        /*0040*/ 	.short	0x0004
        /*0042*/ 	.short	0x0020
        /*0044*/ 	.byte	0x00, 0xf4, 0x21, 0x00


	//----- nvinfo : EIATTR_KPARAM_INFO
	.align		4
.L_19:
        /*0048*/ 	.byte	0x04, 0x17
        /*004a*/ 	.short	(.L_21 - .L_20)
.L_20:
        /*004c*/ 	.word	0x00000000
        /*0050*/ 	.short	0x0003
        /*0052*/ 	.short	0x0018
        /*0054*/ 	.byte	0x00, 0xf4, 0x21, 0x00


	//----- nvinfo : EIATTR_KPARAM_INFO
	.align		4
.L_21:
        /*0058*/ 	.byte	0x04, 0x17
        /*005a*/ 	.short	(.L_23 - .L_22)
.L_22:
        /*005c*/ 	.word	0x00000000
        /*0060*/ 	.short	0x0002
        /*0062*/ 	.short	0x0010
        /*0064*/ 	.byte	0x00, 0xf4, 0x21, 0x00


	//----- nvinfo : EIATTR_KPARAM_INFO
	.align		4
.L_23:
        /*0068*/ 	.byte	0x04, 0x17
        /*006a*/ 	.short	(.L_25 - .L_24)
.L_24:
        /*006c*/ 	.word	0x00000000
        /*0070*/ 	.short	0x0001
        /*0072*/ 	.short	0x0008
        /*0074*/ 	.byte	0x00, 0xf4, 0x21, 0x00


	//----- nvinfo : EIATTR_KPARAM_INFO
	.align		4
.L_25:
        /*0078*/ 	.byte	0x04, 0x17
        /*007a*/ 	.short	(.L_27 - .L_26)
.L_26:
        /*007c*/ 	.word	0x00000000
        /*0080*/ 	.short	0x0000
        /*0082*/ 	.short	0x0000
        /*0084*/ 	.byte	0x00, 0xf4, 0x21, 0x00


	//----- nvinfo : EIATTR_SPARSE_MMA_MASK
	.align		4
.L_27:
        /*0088*/ 	.byte	0x03, 0x50
        /*008a*/ 	.short	0x0000


	//----- nvinfo : EIATTR_MAXREG_COUNT
	.align		4
        /*008c*/ 	.byte	0x03, 0x1b
        /*008e*/ 	.short	0x00ff


	//----- nvinfo : EIATTR_EXIT_INSTR_OFFSETS
	.align		4
        /*0090*/ 	.byte	0x04, 0x1c
        /*0092*/ 	.short	(.L_29 - .L_28)


	//   ....[0]....
.L_28:
        /*0094*/ 	.word	0x00000df0


	//   ....[1]....
        /*0098*/ 	.word	0x00000e10


	//----- nvinfo : EIATTR_REQNTID
	.align		4
.L_29:
        /*009c*/ 	.byte	0x04, 0x10
        /*009e*/ 	.short	(.L_31 - .L_30)
.L_30:
        /*00a0*/ 	.word	0x00000080
        /*00a4*/ 	.word	0x00000001
        /*00a8*/ 	.word	0x00000001


	//----- nvinfo : EIATTR_CBANK_PARAM_SIZE
	.align		4
.L_31:
        /*00ac*/ 	.byte	0x03, 0x19
        /*00ae*/ 	.short	0x003c


	//----- nvinfo : EIATTR_PARAM_CBANK
	.align		4
        /*00b0*/ 	.byte	0x04, 0x0a
        /*00b2*/ 	.short	(.L_33 - .L_32)
	.align		4
.L_32:
        /*00b4*/ 	.word	index@(.nv.constant0.triton_poi_fused__native_batch_norm_legit_no_training_convolution_16)
        /*00b8*/ 	.short	0x0210
        /*00ba*/ 	.short	0x003c


	//----- nvinfo : EIATTR_SW_WAR
	.align		4
.L_33:
        /*00bc*/ 	.byte	0x04, 0x36
        /*00be*/ 	.short	(.L_35 - .L_34)
.L_34:
        /*00c0*/ 	.word	0x00000008
.L_35:


//--------------------- .nv.callgraph             --------------------------
	.section	.nv.callgraph,"",@"SHT_CUDA_CALLGRAPH"
	.align	4
	.sectionentsize	8
	.align		4
        /*0000*/ 	.word	0x00000000
	.align		4
        /*0004*/ 	.word	0xffffffff
	.align		4
        /*0008*/ 	.word	0x00000000
	.align		4
        /*000c*/ 	.word	0xfffffffe
	.align		4
        /*0010*/ 	.word	0x00000000
	.align		4
        /*0014*/ 	.word	0xfffffffd
	.align		4
        /*0018*/ 	.word	0x00000000
	.align		4
        /*001c*/ 	.word	0xfffffffc


//--------------------- .nv.constant4             --------------------------
	.section	.nv.constant4,"a",@progbits
	.align	8
	.align		8
.nv.constant4:
        /*0000*/ 	.dword	_$_str
	.align		8
        /*0008*/ 	.dword	_$_str_$_2


//--------------------- .text.triton_poi_fused__native_batch_norm_legit_no_training_convolution_16 --------------------------
	.section	.text.triton_poi_fused__native_batch_norm_legit_no_training_convolution_16,"ax",@progbits
	.align	128
        .global         triton_poi_fused__native_batch_norm_legit_no_training_convolution_16
        .type           triton_poi_fused__native_batch_norm_legit_no_training_convolution_16,@function
        .size           triton_poi_fused__native_batch_norm_legit_no_training_convolution_16,(.L_x_1 - triton_poi_fused__native_batch_norm_legit_no_training_convolution_16)
        .other          triton_poi_fused__native_batch_norm_legit_no_training_convolution_16,@"STO_CUDA_ENTRY STV_DEFAULT"
triton_poi_fused__native_batch_norm_legit_no_training_convolution_16:
.text.triton_poi_fused__native_batch_norm_legit_no_training_convolution_16:
[----:B------:R-:W0:Y:S01]  /*0000*/  LDC R1, c[0x0][0x28] ;  /* 0x00000a00ff017b82 */ /* 0x000e220000000800 */
[----:B------:R-:W1:Y:S01]  /*0010*/  S2R R0, SR_TID.X ;  /* 0x0000000000007919 */ /* 0x000e620000002100 */
[----:B------:R-:W-:-:S06]  /*0020*/  HFMA2.MMA R40, -RZ, RZ, 0, 0 ;  /* 0x00000000ff287435 */ /* 0x000fcc00000001ff */
[----:B------:R-:W2:Y:S01]  /*0030*/  LDC.64 R8, c[0x0][0x228] ;  /* 0x00008a00ff087b82 */ /* 0x000ea20000000a00 */
[----:B------:R-:W-:Y:S01]  /*0040*/  CS2R R4, SRZ ;  /* 0x0000000000047805 */ /* 0x000fe2000001ff00 */
[----:B------:R-:W3:Y:S01]  /*0050*/  S2R R41, SR_CTAID.X ;  /* 0x0000000000297919 */ /* 0x000ee20000002500 */
[----:B------:R-:W-:Y:S01]  /*0060*/  ULDC.64 UR4, c[0x0][0x208] ;  /* 0x0000820000047ab9 */ /* 0x000fe20000000a00 */
[----:B------:R-:W-:Y:S01]  /*0070*/  MOV R6, RZ ;  /* 0x000000ff00067202 */ /* 0x000fe20000000f00 */
[----:B------:R-:W-:Y:S01]  /*0080*/  HFMA2.MMA R12, -RZ, RZ, 0, 0 ;  /* 0x00000000ff0c7435 */ /* 0x000fe200000001ff */
[----:B------:R-:W-:Y:S02]  /*0090*/  CS2R R34, SRZ ;  /* 0x0000000000227805 */ /* 0x000fe4000001ff00 */
[----:B------:R-:W4:Y:S08]  /*00a0*/  LDC.64 R28, c[0x0][0x218] ;  /* 0x00008600ff1c7b82 */ /* 0x000f300000000a00 */
[----:B------:R-:W5:Y:S08]  /*00b0*/  LDC.64 R42, c[0x0][0x210] ;  /* 0x00008400ff2a7b82 */ /* 0x000f700000000a00 */
[----:B------:R-:W4:Y:S01]  /*00c0*/  LDC.64 R44, c[0x0][0x220] ;  /* 0x00008800ff2c7b82 */ /* 0x000f220000000a00 */
[----:B-1----:R-:W-:-:S04]  /*00d0*/  SHF.L.U32 R0, R0, 0x2, RZ ;  /* 0x0000000200007819 */ /* 0x002fc800000006ff */
[----:B------:R-:W-:-:S04]  /*00e0*/  LOP3.LUT R0, R0, 0x1fc, RZ, 0xc0, !PT ;  /* 0x000001fc00007812 */ /* 0x000fc800078ec0ff */
[----:B---3--:R-:W-:-:S04]  /*00f0*/  LEA R41, R41, R0, 0xa ;  /* 0x0000000029297211 */ /* 0x008fc800078e50ff */
[C---:B------:R-:W-:Y:S01]  /*0100*/  ISETP.GE.AND P1, PT, R41.reuse, 0x11800, PT ;  /* 0x000118002900780c */ /* 0x040fe20003f26270 */
[----:B------:R-:W-:Y:S01]  /*0110*/  IMAD.HI R0, R41, -0x15f15f15, R40 ;  /* 0xea0ea0eb29007827 */ /* 0x000fe200078e0228 */
[----:B------:R-:W-:Y:S02]  /*0120*/  IADD3 R7, R41, 0x2, RZ ;  /* 0x0000000229077810 */ /* 0x000fe40007ffe0ff */
[----:B------:R-:W-:Y:S02]  /*0130*/  IADD3 R13, R41, 0x200, RZ ;  /* 0x00000200290d7810 */ /* 0x000fe40007ffe0ff */
[----:B------:R-:W-:-:S04]  /*0140*/  SHF.R.U32.HI R3, RZ, 0x1f, R0 ;  /* 0x0000001fff037819 */ /* 0x000fc80000011600 */
[----:B------:R-:W-:Y:S01]  /*0150*/  LEA.HI.SX32 R3, R0, R3, 0x1a ;  /* 0x0000000300037211 */ /* 0x000fe200078fd2ff */
[----:B------:R-:W-:-:S04]  /*0160*/  IMAD.HI R0, R7, -0x15f15f15, R6 ;  /* 0xea0ea0eb07007827 */ /* 0x000fc800078e0206 */
[----:B------:R-:W-:Y:S01]  /*0170*/  IMAD R30, R3, -0x46, R41 ;  /* 0xffffffba031e7824 */ /* 0x000fe200078e0229 */
[----:B------:R-:W-:-:S03]  /*0180*/  SHF.R.U32.HI R11, RZ, 0x1f, R0 ;  /* 0x0000001fff0b7819 */ /* 0x000fc60000011600 */
[----:B--2---:R-:W-:-:S05]  /*0190*/  IMAD.WIDE R2, R30, 0x4, R8 ;  /* 0x000000041e027825 */ /* 0x004fca00078e0208 */
[----:B------:R1:W2:Y:S01]  /*01a0*/  @!P1 LDG.E.EL.64 R4, desc[UR4][R2.64] ;  /* 0x0000000402049981 */ /* 0x0002a2000c2e1b00 */
[----:B------:R-:W-:Y:S01]  /*01b0*/  LEA.HI.SX32 R11, R0, R11, 0x1a ;  /* 0x0000000b000b7211 */ /* 0x000fe200078fd2ff */
[----:B------:R-:W-:-:S04]  /*01c0*/  IMAD.HI R0, R13, -0x15f15f15, R12 ;  /* 0xea0ea0eb0d007827 */ /* 0x000fc800078e020c */
[----:B------:R-:W-:Y:S01]  /*01d0*/  IMAD R39, R11, -0x46, R7 ;  /* 0xffffffba0b277824 */ /* 0x000fe200078e0207 */
[----:B------:R-:W-:-:S03]  /*01e0*/  SHF.R.U32.HI R7, RZ, 0x1f, R0 ;  /* 0x0000001fff077819 */ /* 0x000fc60000011600 */
[----:B------:R-:W-:Y:S01]  /*01f0*/  IMAD.WIDE R10, R39, 0x4, R8 ;  /* 0x00000004270a7825 */ /* 0x000fe200078e0208 */
[----:B------:R-:W-:-:S04]  /*0200*/  LEA.HI.SX32 R7, R0, R7, 0x1a ;  /* 0x0000000700077211 */ /* 0x000fc800078fd2ff */
[----:B------:R-:W3:Y:S01]  /*0210*/  @!P1 LDG.E.EL.64 R34, desc[UR4][R10.64] ;  /* 0x000000040a229981 */ /* 0x000ee2000c2e1b00 */
[----:B------:R-:W-:Y:S01]  /*0220*/  ISETP.GE.AND P0, PT, R13, 0x11800, PT ;  /* 0x000118000d00780c */ /* 0x000fe20003f06270 */
[----:B------:R-:W-:Y:S01]  /*0230*/  IMAD R27, R7, -0x46, R13 ;  /* 0xffffffba071b7824 */ /* 0x000fe200078e020d */
[----:B------:R-:W-:-:S03]  /*0240*/  MOV R7, RZ ;  /* 0x000000ff00077202 */ /* 0x000fc60000000f00 */
[----:B------:R-:W-:-:S08]  /*0250*/  IMAD.WIDE R12, R27, 0x4, R8 ;  /* 0x000000041b0c7825 */ /* 0x000fd000078e0208 */
[----:B------:R4:W3:Y:S01]  /*0260*/  @!P0 LDG.E.EL.64 R6, desc[UR4][R12.64] ;  /* 0x000000040c068981 */ /* 0x0008e2000c2e1b00 */
[----:B-1----:R-:W-:Y:S01]  /*0270*/  HFMA2.MMA R2, -RZ, RZ, 0, 0 ;  /* 0x00000000ff027435 */ /* 0x002fe200000001ff */
[----:B------:R-:W-:-:S09]  /*0280*/  IADD3 R3, R41, 0x202, RZ ;  /* 0x0000020229037810 */ /* 0x000fd20007ffe0ff */
[----:B------:R-:W-:-:S05]  /*0290*/  IMAD.HI R0, R3, -0x15f15f15, R2 ;  /* 0xea0ea0eb03007827 */ /* 0x000fca00078e0202 */
[----:B------:R-:W-:-:S04]  /*02a0*/  SHF.R.U32.HI R15, RZ, 0x1f, R0 ;  /* 0x0000001fff0f7819 */ /* 0x000fc80000011600 */
[----:B------:R-:W-:-:S05]  /*02b0*/  LEA.HI.SX32 R15, R0, R15, 0x1a ;  /* 0x0000000f000f7211 */ /* 0x000fca00078fd2ff */
[----:B------:R-:W-:Y:S01]  /*02c0*/  IMAD R26, R15, -0x46, R3 ;  /* 0xffffffba0f1a7824 */ /* 0x000fe200078e0203 */
[----:B------:R-:W-:-:S03]  /*02d0*/  MOV R3, RZ ;  /* 0x000000ff00037202 */ /* 0x000fc60000000f00 */
[----:B------:R-:W-:-:S05]  /*02e0*/  IMAD.WIDE R8, R26, 0x4, R8 ;  /* 0x000000041a087825 */ /* 0x000fca00078e0208 */
[----:B------:R1:W3:Y:S01]  /*02f0*/  @!P0 LDG.E.EL.64 R2, desc[UR4][R8.64] ;  /* 0x0000000408028981 */ /* 0x0002e2000c2e1b00 */
[----:B------:R-:W-:Y:S02]  /*0300*/  CS2R R20, SRZ ;  /* 0x0000000000147805 */ /* 0x000fe4000001ff00 */
[----:B0---4-:R-:W-:Y:S02]  /*0310*/  CS2R R12, SRZ ;  /* 0x00000000000c7805 */ /* 0x011fe4000001ff00 */
[----:B------:R-:W-:Y:S01]  /*0320*/  CS2R R14, SRZ ;  /* 0x00000000000e7805 */ /* 0x000fe2000001ff00 */
[----:B------:R-:W-:Y:S01]  /*0330*/  IMAD.WIDE R16, R30, 0x4, R28 ;  /* 0x000000041e107825 */ /* 0x000fe200078e021c */
[----:B------:R-:W-:-:S03]  /*0340*/  CS2R R10, SRZ ;  /* 0x00000000000a7805 */ /* 0x000fc6000001ff00 */
[----:B-----5:R-:W-:Y:S01]  /*0350*/  IMAD.WIDE R42, R41, 0x4, R42 ;  /* 0x00000004292a7825 */ /* 0x020fe200078e022a */
[----:B------:R0:W4:Y:S03]  /*0360*/  @!P1 LDG.E.EL.64 R20, desc[UR4][R16.64] ;  /* 0x0000000410149981 */ /* 0x000126000c2e1b00 */
[C---:B------:R-:W-:Y:S01]  /*0370*/  IMAD.WIDE R18, R39.reuse, 0x4, R28 ;  /* 0x0000000427127825 */ /* 0x040fe200078e021c */
[----:B------:R-:W4:Y:S01]  /*0380*/  @!P1 LDG.E.128 R12, desc[UR4][R42.64] ;  /* 0x000000042a0c9981 */ /* 0x000f22000c1e1d00 */
[----:B------:R-:W-:Y:S02]  /*0390*/  CS2R R22, SRZ ;  /* 0x0000000000167805 */ /* 0x000fe4000001ff00 */
[----:B------:R-:W-:Y:S01]  /*03a0*/  IMAD.WIDE R48, R39, 0x4, R44 ;  /* 0x0000000427307825 */ /* 0x000fe200078e022c */
[----:B------:R5:W4:Y:S01]  /*03b0*/  @!P1 LDG.E.EL.64 R10, desc[UR4][R18.64] ;  /* 0x00000004120a9981 */ /* 0x000b22000c2e1b00 */
[----:B-1----:R-:W-:-:S03]  /*03c0*/  CS2R R8, SRZ ;  /* 0x0000000000087805 */ /* 0x002fc6000001ff00 */
[----:B------:R1:W4:Y:S01]  /*03d0*/  @!P1 LDG.E.EL.64 R22, desc[UR4][R48.64] ;  /* 0x0000000430169981 */ /* 0x000322000c2e1b00 */
[----:B------:R-:W-:-:S05]  /*03e0*/  IMAD.WIDE R46, R30, 0x4, R44 ;  /* 0x000000041e2e7825 */ /* 0x000fca00078e022c */
[----:B------:R1:W4:Y:S01]  /*03f0*/  @!P1 LDG.E.EL.64 R8, desc[UR4][R46.64] ;  /* 0x000000042e089981 */ /* 0x000322000c2e1b00 */
[----:B------:R-:W-:Y:S02]  /*0400*/  CS2R R24, SRZ ;  /* 0x0000000000187805 */ /* 0x000fe4000001ff00 */
[----:B0-----:R-:W-:Y:S02]  /*0410*/  CS2R R16, SRZ ;  /* 0x0000000000107805 */ /* 0x001fe4000001ff00 */
[----:B-----5:R-:W-:Y:S01]  /*0420*/  CS2R R18, SRZ ;  /* 0x0000000000127805 */ /* 0x020fe2000001ff00 */
[----:B-1----:R-:W-:-:S05]  /*0430*/  IMAD.WIDE R48, R27, 0x4, R28 ;  /* 0x000000041b307825 */ /* 0x002fca00078e021c */
[----:B------:R-:W5:Y:S04]  /*0440*/  @!P0 LDG.E.128 R16, desc[UR4][R42.64+0x800] ;  /* 0x000800042a108981 */ /* 0x000f68000c1e1d00 */
[----:B------:R-:W5:Y:S01]  /*0450*/  @!P0 LDG.E.EL.64 R24, desc[UR4][R48.64] ;  /* 0x0000000430188981 */ /* 0x000f62000c2e1b00 */
[----:B------:R-:W-:Y:S01]  /*0460*/  CS2R R36, SRZ ;  /* 0x0000000000247805 */ /* 0x000fe2000001ff00 */
[----:B------:R-:W-:-:S04]  /*0470*/  IMAD.WIDE R32, R26, 0x4, R28 ;  /* 0x000000041a207825 */ /* 0x000fc800078e021c */
[--C-:B------:R-:W-:Y:S01]  /*0480*/  IMAD.WIDE R46, R27, 0x4, R44.reuse ;  /* 0x000000041b2e7825 */ /* 0x100fe200078e022c */
[----:B------:R0:W4:Y:S03]  /*0490*/  @!P0 LDG.E.EL.64 R36, desc[UR4][R32.64] ;  /* 0x0000000420248981 */ /* 0x000126000c2e1b00 */
[----:B------:R-:W-:Y:S01]  /*04a0*/  IMAD.WIDE R44, R26, 0x4, R44 ;  /* 0x000000041a2c7825 */ /* 0x000fe200078e022c */
[----:B0-----:R-:W-:-:S06]  /*04b0*/  CS2R R32, SRZ ;  /* 0x0000000000207805 */ /* 0x001fcc000001ff00 */
[----:B------:R0:W4:Y:S01]  /*04c0*/  @!P0 LDG.E.EL.64 R32, desc[UR4][R44.64] ;  /* 0x000000042c208981 */ /* 0x000122000c2e1b00 */
[----:B------:R-:W-:-:S06]  /*04d0*/  CS2R R28, SRZ ;  /* 0x00000000001c7805 */ /* 0x000fcc000001ff00 */
[----:B------:R1:W4:Y:S01]  /*04e0*/  @!P0 LDG.E.EL.64 R28, desc[UR4][R46.64] ;  /* 0x000000042e1c8981 */ /* 0x000322000c2e1b00 */
[----:B--2---:R-:W-:-:S04]  /*04f0*/  FADD R4, R4, 9.9999997473787516356e-06 ;  /* 0x3727c5ac04047421 */ /* 0x004fc80000000000 */
[----:B------:R-:W2:Y:S01]  /*0500*/  MUFU.SQRT R38, R4 ;  /* 0x0000000400267308 */ /* 0x000ea20000002000 */
[----:B------:R-:W-:-:S07]  /*0510*/  FADD R5, R5, 9.9999997473787516356e-06 ;  /* 0x3727c5ac05057421 */ /* 0x000fce0000000000 */
[----:B------:R-:W0:Y:S01]  /*0520*/  MUFU.SQRT R5, R5 ;  /* 0x0000000500057308 */ /* 0x000e220000002000 */
[C---:B--2---:R-:W-:Y:S02]  /*0530*/  FSETP.GT.AND P5, PT, R38.reuse, 8.50705917302346158658e+37, PT ;  /* 0x7e8000002600780b */ /* 0x044fe40003fa4000 */
[----:B------:R-:W-:Y:S01]  /*0540*/  FSETP.GEU.AND P2, PT, R38, 1.175494350822287508e-38, PT ;  /* 0x008000002600780b */ /* 0x000fe20003f4e000 */
[----:B---3--:R-:W-:-:S04]  /*0550*/  FADD R34, R34, 9.9999997473787516356e-06 ;  /* 0x3727c5ac22227421 */ /* 0x008fc80000000000 */
[----:B------:R2:W3:Y:S01]  /*0560*/  MUFU.SQRT R40, R34 ;  /* 0x0000002200287308 */ /* 0x0004e20000002000 */
[----:B------:R-:W-:-:S05]  /*0570*/  FADD R35, R35, 9.9999997473787516356e-06 ;  /* 0x3727c5ac23237421 */ /* 0x000fca0000000000 */
[----:B------:R-:W-:Y:S01]  /*0580*/  @P5 FMUL R38, R38, 0.25 ;  /* 0x3e80000026265820 */ /* 0x000fe20000400000 */
[C---:B0-----:R-:W-:Y:S01]  /*0590*/  FSETP.GT.AND P3, PT, R5.reuse, 8.50705917302346158658e+37, PT ;  /* 0x7e8000000500780b */ /* 0x041fe20003f64000 */
[----:B------:R-:W-:Y:S02]  /*05a0*/  HFMA2.MMA R4, -RZ, RZ, 1.625, 0 ;  /* 0x3e800000ff047435 */ /* 0x000fe400000001ff */
[----:B------:R-:W-:Y:S01]  /*05b0*/  @!P2 FMUL R38, R38, 16777216 ;  /* 0x4b8000002626a820 */ /* 0x000fe20000400000 */
[----:B------:R-:W0:Y:S01]  /*05c0*/  MUFU.SQRT R0, R35 ;  /* 0x0000002300007308 */ /* 0x000e220000002000 */
[----:B------:R-:W-:Y:S01]  /*05d0*/  FSETP.GEU.AND P4, PT, R5, 1.175494350822287508e-38, PT ;  /* 0x008000000500780b */ /* 0x000fe20003f8e000 */
[----:B--2---:R-:W-:Y:S01]  /*05e0*/  FADD R34, R7, 9.9999997473787516356e-06 ;  /* 0x3727c5ac07227421 */ /* 0x004fe20000000000 */
[----:B------:R-:W-:-:S05]  /*05f0*/  FADD R6, R6, 9.9999997473787516356e-06 ;  /* 0x3727c5ac06067421 */ /* 0x000fca0000000000 */
[----:B------:R-:W2:Y:S01]  /*0600*/  MUFU.RCP R38, R38 ;  /* 0x0000002600267308 */ /* 0x000ea20000001000 */
[----:B---3--:R-:W-:Y:S02]  /*0610*/  FSETP.GT.AND P6, PT, R40, 8.50705917302346158658e+37, PT ;  /* 0x7e8000002800780b */ /* 0x008fe40003fc4000 */
[----:B------:R-:W-:Y:S01]  /*0620*/  FSEL R7, R4, 1, P5 ;  /* 0x3f80000004077808 */ /* 0x000fe20002800000 */
[----:B------:R-:W-:Y:S01]  /*0630*/  @P3 FMUL R5, R5, 0.25 ;  /* 0x3e80000005053820 */ /* 0x000fe20000400000 */
[----:B------:R-:W-:-:S03]  /*0640*/  FSETP.GEU.AND P5, PT, R40, 1.175494350822287508e-38, PT ;  /* 0x008000002800780b */ /* 0x000fc60003fae000 */
[----:B------:R-:W3:Y:S01]  /*0650*/  MUFU.SQRT R31, R6 ;  /* 0x00000006001f7308 */ /* 0x000ee20000002000 */
[----:B------:R-:W-:Y:S01]  /*0660*/  @!P2 FMUL R7, R7, 16777216 ;  /* 0x4b8000000707a820 */ /* 0x000fe20000400000 */
[----:B------:R-:W-:Y:S01]  /*0670*/  @!P4 FMUL R5, R5, 16777216 ;  /* 0x4b8000000505c820 */ /* 0x000fe20000400000 */
[----:B0-----:R-:W-:-:S05]  /*0680*/  FSETP.GT.AND P2, PT, R0, 8.50705917302346158658e+37, PT ;  /* 0x7e8000000000780b */ /* 0x001fca0003f44000 */
[----:B------:R-:W0:Y:S01]  /*0690*/  MUFU.SQRT R34, R34 ;  /* 0x0000002200227308 */ /* 0x000e220000002000 */
[----:B--2---:R-:W-:Y:S01]  /*06a0*/  FMUL R7, R38, R7 ;  /* 0x0000000726077220 */ /* 0x004fe20000400000 */
[----:B------:R-:W-:Y:S01]  /*06b0*/  FSEL R35, R4, 1, P3 ;  /* 0x3f80000004237808 */ /* 0x000fe20001800000 */
[----:B------:R-:W-:Y:S01]  /*06c0*/  @P6 FMUL R40, R40, 0.25 ;  /* 0x3e80000028286820 */ /* 0x000fe20000400000 */
[----:B------:R-:W-:-:S04]  /*06d0*/  FSETP.GEU.AND P3, PT, R0, 1.175494350822287508e-38, PT ;  /* 0x008000000000780b */ /* 0x000fc80003f6e000 */
[----:B------:R2:W0:Y:S01]  /*06e0*/  MUFU.RCP R38, R5 ;  /* 0x0000000500267308 */ /* 0x0004220000001000 */
[----:B------:R-:W-:Y:S01]  /*06f0*/  @!P4 FMUL R35, R35, 16777216 ;  /* 0x4b8000002323c820 */ /* 0x000fe20000400000 */
[----:B------:R-:W-:Y:S01]  /*0700*/  @!P5 FMUL R40, R40, 16777216 ;  /* 0x4b8000002828d820 */ /* 0x000fe20000400000 */
[----:B---3--:R-:W-:Y:S02]  /*0710*/  FSETP.GT.AND P4, PT, R31, 8.50705917302346158658e+37, PT ;  /* 0x7e8000001f00780b */ /* 0x008fe40003f84000 */
[----:B--2---:R-:W-:Y:S01]  /*0720*/  FSEL R5, R4, 1, P6 ;  /* 0x3f80000004057808 */ /* 0x004fe20003000000 */
[----:B------:R-:W-:-:S04]  /*0730*/  @P2 FMUL R0, R0, 0.25 ;  /* 0x3e80000000002820 */ /* 0x000fc80000400000 */
[----:B------:R-:W-:Y:S01]  /*0740*/  @!P5 FMUL R5, R5, 16777216 ;  /* 0x4b8000000505d820 */ /* 0x000fe20000400000 */
[----:B0-----:R-:W-:Y:S02]  /*0750*/  FSETP.GT.AND P5, PT, R34, 8.50705917302346158658e+37, PT ;  /* 0x7e8000002200780b */ /* 0x001fe40003fa4000 */
[C---:B------:R-:W-:Y:S02]  /*0760*/  FSETP.GEU.AND P6, PT, R31.reuse, 1.175494350822287508e-38, PT ;  /* 0x008000001f00780b */ /* 0x040fe40003fce000 */
[----:B------:R-:W-:Y:S02]  /*0770*/  FSEL R45, R4, 1, P2 ;  /* 0x3f800000042d7808 */ /* 0x000fe40001000000 */
[----:B------:R-:W-:Y:S01]  /*0780*/  FSETP.GEU.AND P2, PT, R34, 1.175494350822287508e-38, PT ;  /* 0x008000002200780b */ /* 0x000fe20003f4e000 */
[----:B------:R-:W-:Y:S01]  /*0790*/  @!P3 FMUL R0, R0, 16777216 ;  /* 0x4b8000000000b820 */ /* 0x000fe20000400000 */
[----:B------:R-:W-:-:S03]  /*07a0*/  @P4 FMUL R31, R31, 0.25 ;  /* 0x3e8000001f1f4820 */ /* 0x000fc60000400000 */
[----:B------:R-:W0:Y:S02]  /*07b0*/  MUFU.RCP R6, R0 ;  /* 0x0000000000067308 */ /* 0x000e240000001000 */
[----:B------:R-:W-:Y:S02]  /*07c0*/  @P5 FMUL R34, R34, 0.25 ;  /* 0x3e80000022225820 */ /* 0x000fe40000400000 */
[----:B------:R-:W-:-:S04]  /*07d0*/  @!P6 FMUL R31, R31, 16777216 ;  /* 0x4b8000001f1fe820 */ /* 0x000fc80000400000 */
[----:B------:R-:W-:Y:S01]  /*07e0*/  @!P2 FMUL R34, R34, 16777216 ;  /* 0x4b8000002222a820 */ /* 0x000fe20000400000 */
[----:B------:R-:W2:Y:S01]  /*07f0*/  MUFU.RCP R40, R40 ;  /* 0x0000002800287308 */ /* 0x000ea20000001000 */
[----:B------:R-:W-:Y:S01]  /*0800*/  FADD R2, R2, 9.9999997473787516356e-06 ;  /* 0x3727c5ac02027421 */ /* 0x000fe20000000000 */
[----:B------:R-:W-:Y:S01]  /*0810*/  @!P3 FMUL R45, R45, 16777216 ;  /* 0x4b8000002d2db820 */ /* 0x000fe20000400000 */
[----:B------:R-:W-:-:S05]  /*0820*/  FMUL R38, R38, R35 ;  /* 0x0000002326267220 */ /* 0x000fca0000400000 */
[----:B------:R-:W3:Y:S01]  /*0830*/  MUFU.RCP R31, R31 ;  /* 0x0000001f001f7308 */ /* 0x000ee20000001000 */
[----:B0-----:R-:W-:Y:S01]  /*0840*/  FMUL R6, R6, R45 ;  /* 0x0000002d06067220 */ /* 0x001fe20000400000 */
[----:B------:R-:W-:-:S06]  /*0850*/  FSEL R45, R4, 1, P5 ;  /* 0x3f800000042d7808 */ /* 0x000fcc0002800000 */
[----:B------:R-:W0:Y:S01]  /*0860*/  MUFU.RCP R34, R34 ;  /* 0x0000002200227308 */ /* 0x000e220000001000 */
[----:B------:R-:W-:Y:S01]  /*0870*/  FADD R3, R3, 9.9999997473787516356e-06 ;  /* 0x3727c5ac03037421 */ /* 0x000fe20000000000 */
[----:B--2---:R-:W-:-:S06]  /*0880*/  FMUL R5, R40, R5 ;  /* 0x0000000528057220 */ /* 0x004fcc0000400000 */
[----:B------:R2:W0:Y:S01]  /*0890*/  MUFU.SQRT R35, R2 ;  /* 0x0000000200237308 */ /* 0x0004220000002000 */
[----:B------:R-:W-:Y:S01]  /*08a0*/  @!P2 FMUL R45, R45, 16777216 ;  /* 0x4b8000002d2da820 */ /* 0x000fe20000400000 */
[----:B--2---:R-:W-:-:S06]  /*08b0*/  FSEL R2, R4, 1, P4 ;  /* 0x3f80000004027808 */ /* 0x004fcc0002000000 */
[----:B------:R-:W2:Y:S01]  /*08c0*/  MUFU.SQRT R40, R3 ;  /* 0x0000000300287308 */ /* 0x000ea20000002000 */
[----:B------:R-:W-:-:S04]  /*08d0*/  @!P6 FMUL R2, R2, 16777216 ;  /* 0x4b8000000202e820 */ /* 0x000fc80000400000 */
[----:B---3--:R-:W-:Y:S01]  /*08e0*/  FMUL R0, R31, R2 ;  /* 0x000000021f007220 */ /* 0x008fe20000400000 */
[----:B0-----:R-:W-:Y:S02]  /*08f0*/  FMUL R2, R34, R45 ;  /* 0x0000002d22027220 */ /* 0x001fe40000400000 */
[----:B------:R-:W0:Y:S01]  /*0900*/  LDC.64 R44, c[0x0][0x230] ;  /* 0x00008c00ff2c7b82 */ /* 0x000e220000000a00 */
[C---:B------:R-:W-:Y:S02]  /*0910*/  FSETP.GT.AND P3, PT, R35.reuse, 8.50705917302346158658e+37, PT ;  /* 0x7e8000002300780b */ /* 0x040fe40003f64000 */
[----:B------:R-:W-:Y:S02]  /*0920*/  FSETP.GEU.AND P4, PT, R35, 1.175494350822287508e-38, PT ;  /* 0x008000002300780b */ /* 0x000fe40003f8e000 */
[C---:B--2---:R-:W-:Y:S02]  /*0930*/  FSETP.GT.AND P6, PT, R40.reuse, 8.50705917302346158658e+37, PT ;  /* 0x7e8000002800780b */ /* 0x044fe40003fc4000 */
[----:B------:R-:W-:Y:S01]  /*0940*/  FSETP.GEU.AND P5, PT, R40, 1.175494350822287508e-38, PT ;  /* 0x008000002800780b */ /* 0x000fe20003fae000 */
[----:B----4-:R-:W-:Y:S01]  /*0950*/  FADD R13, R21, R13 ;  /* 0x0000000d150d7221 */ /* 0x010fe20000000000 */
[----:B------:R-:W-:-:S05]  /*0960*/  FADD R12, R20, R12 ;  /* 0x0000000c140c7221 */ /* 0x000fca0000000000 */
[----:B------:R-:W-:-:S04]  /*0970*/  @P3 FMUL R35, R35, 0.25 ;  /* 0x3e80000023233820 */ /* 0x000fc80000400000 */
[----:B------:R-:W-:Y:S01]  /*0980*/  @!P4 FMUL R35, R35, 16777216 ;  /* 0x4b8000002323c820 */ /* 0x000fe20000400000 */
[----:B------:R-:W-:-:S03]  /*0990*/  @P6 FMUL R40, R40, 0.25 ;  /* 0x3e80000028286820 */ /* 0x000fc60000400000 */
[----:B------:R-:W2:Y:S01]  /*09a0*/  MUFU.RCP R3, R35 ;  /* 0x0000002300037308 */ /* 0x000ea20000001000 */
[----:B0-----:R-:W-:-:S04]  /*09b0*/  IMAD.WIDE R20, R30, 0x4, R44 ;  /* 0x000000041e147825 */ /* 0x001fc800078e022c */
[----:B------:R-:W-:Y:S01]  /*09c0*/  @!P5 FMUL R40, R40, 16777216 ;  /* 0x4b8000002828d820 */ /* 0x000fe20000400000 */
[----:B------:R-:W-:-:S04]  /*09d0*/  IMAD.WIDE R50, R39, 0x4, R44 ;  /* 0x0000000427327825 */ /* 0x000fc800078e022c */
[----:B------:R-:W-:-:S04]  /*09e0*/  IMAD.WIDE R48, R27, 0x4, R44 ;  /* 0x000000041b307825 */ /* 0x000fc800078e022c */
[----:B-1----:R-:W-:Y:S02]  /*09f0*/  IMAD.WIDE R46, R26, 0x4, R44 ;  /* 0x000000041a2e7825 */ /* 0x002fe400078e022c */
[----:B------:R-:W0:Y:S01]  /*0a00*/  LDC.64 R44, c[0x0][0x238] ;  /* 0x00008e00ff2c7b82 */ /* 0x000e220000000a00 */
[C---:B------:R-:W-:Y:S01]  /*0a10*/  FSEL R34, R4.reuse, 1, P3 ;  /* 0x3f80000004227808 */ /* 0x040fe20001800000 */
[----:B------:R-:W1:Y:S01]  /*0a20*/  MUFU.RCP R40, R40 ;  /* 0x0000002800287308 */ /* 0x000e620000001000 */
[----:B------:R-:W-:Y:S01]  /*0a30*/  FSEL R31, R4, 1, P6 ;  /* 0x3f800000041f7808 */ /* 0x000fe20003000000 */
[----:B------:R-:W-:Y:S02]  /*0a40*/  FADD R15, R11, R15 ;  /* 0x0000000f0b0f7221 */ /* 0x000fe40000000000 */
[----:B------:R-:W-:Y:S01]  /*0a50*/  @!P4 FMUL R34, R34, 16777216 ;  /* 0x4b8000002222c820 */ /* 0x000fe20000400000 */
[----:B------:R-:W-:Y:S01]  /*0a60*/  FADD R14, R10, R14 ;  /* 0x0000000e0a0e7221 */ /* 0x000fe20000000000 */
[----:B------:R-:W-:-:S02]  /*0a70*/  FADD R23, R15, -R23 ;  /* 0x800000170f177221 */ /* 0x000fc40000000000 */
[----:B--2---:R-:W-:Y:S01]  /*0a80*/  FMUL R3, R3, R34 ;  /* 0x0000002203037220 */ /* 0x004fe20000400000 */
[----:B------:R-:W-:Y:S01]  /*0a90*/  CS2R R34, SRZ ;  /* 0x0000000000227805 */ /* 0x000fe2000001ff00 */
[----:B------:R-:W-:Y:S01]  /*0aa0*/  FADD R22, R14, -R22 ;  /* 0x800000160e167221 */ /* 0x000fe20000000000 */
[----:B------:R-:W-:Y:S01]  /*0ab0*/  @!P5 FMUL R31, R31, 16777216 ;  /* 0x4b8000001f1fd820 */ /* 0x000fe20000400000 */
[----:B------:R-:W-:Y:S02]  /*0ac0*/  FMUL R6, R23, R6 ;  /* 0x0000000617067220 */ /* 0x000fe40000400000 */
[----:B------:R-:W-:Y:S01]  /*0ad0*/  FMUL R5, R22, R5 ;  /* 0x0000000516057220 */ /* 0x000fe20000400000 */
[----:B-1----:R-:W-:Y:S01]  /*0ae0*/  FMUL R4, R40, R31 ;  /* 0x0000001f28047220 */ /* 0x002fe20000400000 */
[----:B------:R1:W2:Y:S01]  /*0af0*/  @!P1 LDG.E.EL.64 R34, desc[UR4][R20.64] ;  /* 0x0000000414229981 */ /* 0x0002a2000c2e1b00 */
[----:B------:R-:W-:Y:S01]  /*0b00*/  CS2R R22, SRZ ;  /* 0x0000000000167805 */ /* 0x000fe2000001ff00 */
[----:B------:R-:W-:Y:S01]  /*0b10*/  FADD R8, R12, -R8 ;  /* 0x800000080c087221 */ /* 0x000fe20000000000 */
[----:B------:R-:W-:Y:S01]  /*0b20*/  FADD R9, R13, -R9 ;  /* 0x800000090d097221 */ /* 0x000fe20000000000 */
[----:B0-----:R-:W-:Y:S01]  /*0b30*/  IMAD.WIDE R30, R30, 0x4, R44 ;  /* 0x000000041e1e7825 */ /* 0x001fe200078e022c */
[----:B-1----:R-:W-:-:S03]  /*0b40*/  CS2R R20, SRZ ;  /* 0x0000000000147805 */ /* 0x002fc6000001ff00 */
[----:B------:R-:W-:Y:S01]  /*0b50*/  FMUL R7, R8, R7 ;  /* 0x0000000708077220 */ /* 0x000fe20000400000 */
[----:B------:R-:W-:Y:S01]  /*0b60*/  FMUL R38, R9, R38 ;  /* 0x0000002609267220 */ /* 0x000fe20000400000 */
[----:B------:R0:W2:Y:S01]  /*0b70*/  @!P1 LDG.E.EL.64 R22, desc[UR4][R30.64] ;  /* 0x000000041e169981 */ /* 0x0000a2000c2e1b00 */
[----:B------:R-:W-:Y:S02]  /*0b80*/  CS2R R8, SRZ ;  /* 0x0000000000087805 */ /* 0x000fe4000001ff00 */
[----:B------:R-:W-:Y:S01]  /*0b90*/  CS2R R10, SRZ ;  /* 0x00000000000a7805 */ /* 0x000fe2000001ff00 */
[----:B------:R1:W3:Y:S01]  /*0ba0*/  @!P1 LDG.E.EL.64 R20, desc[UR4][R50.64] ;  /* 0x0000000432149981 */ /* 0x0002e2000c2e1b00 */
[----:B-----5:R-:W-:Y:S01]  /*0bb0*/  FADD R17, R25, R17 ;  /* 0x0000001119117221 */ /* 0x020fe20000000000 */
[----:B------:R-:W-:Y:S02]  /*0bc0*/  FADD R16, R24, R16 ;  /* 0x0000001018107221 */ /* 0x000fe40000000000 */
[----:B------:R4:W5:Y:S01]  /*0bd0*/  @!P0 LDG.E.EL.64 R8, desc[UR4][R48.64] ;  /* 0x0000000430088981 */ /* 0x000962000c2e1b00 */
[----:B0-----:R-:W-:-:S03]  /*0be0*/  CS2R R30, SRZ ;  /* 0x00000000001e7805 */ /* 0x001fc6000001ff00 */
[----:B------:R0:W3:Y:S01]  /*0bf0*/  @!P0 LDG.E.EL.64 R10, desc[UR4][R46.64] ;  /* 0x000000042e0a8981 */ /* 0x0000e2000c2e1b00 */
[----:B-1----:R-:W-:Y:S01]  /*0c00*/  IMAD.WIDE R50, R39, 0x4, R44 ;  /* 0x0000000427327825 */ /* 0x002fe200078e022c */
[----:B------:R-:W-:-:S03]  /*0c10*/  CS2R R24, SRZ ;  /* 0x0000000000187805 */ /* 0x000fc6000001ff00 */
[--C-:B----4-:R-:W-:Y:S01]  /*0c20*/  IMAD.WIDE R48, R26, 0x4, R44.reuse ;  /* 0x000000041a307825 */ /* 0x110fe200078e022c */
[----:B------:R-:W3:Y:S03]  /*0c30*/  @!P1 LDG.E.EL.64 R30, desc[UR4][R50.64] ;  /* 0x00000004321e9981 */ /* 0x000ee6000c2e1b00 */
[----:B0-----:R-:W-:Y:S01]  /*0c40*/  IMAD.WIDE R46, R27, 0x4, R44 ;  /* 0x000000041b2e7825 */ /* 0x001fe200078e022c */
[----:B------:R-:W-:Y:S01]  /*0c50*/  CS2R R26, SRZ ;  /* 0x00000000001a7805 */ /* 0x000fe2000001ff00 */
[----:B------:R-:W0:Y:S03]  /*0c60*/  LDC.64 R44, c[0x0][0x240] ;  /* 0x00009000ff2c7b82 */ /* 0x000e260000000a00 */
[----:B------:R-:W5:Y:S04]  /*0c70*/  @!P0 LDG.E.EL.64 R24, desc[UR4][R46.64] ;  /* 0x000000042e188981 */ /* 0x000f68000c2e1b00 */
[----:B------:R-:W4:Y:S01]  /*0c80*/  @!P0 LDG.E.EL.64 R26, desc[UR4][R48.64] ;  /* 0x00000004301a8981 */ /* 0x000f22000c2e1b00 */
[----:B------:R-:W-:Y:S01]  /*0c90*/  FADD R29, R17, -R29 ;  /* 0x8000001d111d7221 */ /* 0x000fe20000000000 */
[----:B------:R-:W-:Y:S01]  /*0ca0*/  FADD R18, R36, R18 ;  /* 0x0000001224127221 */ /* 0x000fe20000000000 */
[----:B------:R-:W-:Y:S01]  /*0cb0*/  FADD R19, R37, R19 ;  /* 0x0000001325137221 */ /* 0x000fe20000000000 */
[----:B------:R-:W-:Y:S01]  /*0cc0*/  FADD R39, R16, -R28 ;  /* 0x8000001c10277221 */ /* 0x000fe20000000000 */
[----:B------:R-:W-:Y:S01]  /*0cd0*/  FMUL R2, R29, R2 ;  /* 0x000000021d027220 */ /* 0x000fe20000400000 */
[----:B------:R-:W-:Y:S01]  /*0ce0*/  FADD R32, R18, -R32 ;  /* 0x8000002012207221 */ /* 0x000fe20000000000 */
[----:B------:R-:W-:Y:S01]  /*0cf0*/  FADD R33, R19, -R33 ;  /* 0x8000002113217221 */ /* 0x000fe20000000000 */
[----:B------:R-:W-:Y:S01]  /*0d00*/  FMUL R37, R39, R0 ;  /* 0x0000000027257220 */ /* 0x000fe20000400000 */
[----:B------:R1:W-:Y:S01]  /*0d10*/  @!P1 STG.E.128 desc[UR4][R42.64], R12 ;  /* 0x0000000c2a009986 */ /* 0x0003e2000c101d04 */
[----:B------:R-:W-:Y:S01]  /*0d20*/  FMUL R3, R32, R3 ;  /* 0x0000000320037220 */ /* 0x000fe20000400000 */
[----:B------:R-:W-:-:S02]  /*0d30*/  FMUL R4, R33, R4 ;  /* 0x0000000421047220 */ /* 0x000fc40000400000 */
[----:B------:R1:W-:Y:S01]  /*0d40*/  @!P0 STG.E.128 desc[UR4][R42.64+0x800], R16 ;  /* 0x000800102a008986 */ /* 0x0003e2000c101d04 */
[----:B0-----:R-:W-:-:S04]  /*0d50*/  IMAD.WIDE R44, R41, 0x4, R44 ;  /* 0x00000004292c7825 */ /* 0x001fc800078e022c */
[----:B--2---:R-:W-:Y:S01]  /*0d60*/  FFMA R28, R7, R34, R22 ;  /* 0x00000022071c7223 */ /* 0x004fe20000000016 */
[----:B------:R-:W-:Y:S01]  /*0d70*/  FFMA R29, R38, R35, R23 ;  /* 0x00000023261d7223 */ /* 0x000fe20000000017 */
[----:B---3--:R-:W-:Y:S01]  /*0d80*/  FFMA R30, R5, R20, R30 ;  /* 0x00000014051e7223 */ /* 0x008fe2000000001e */
[----:B------:R-:W-:-:S05]  /*0d90*/  FFMA R31, R6, R21, R31 ;  /* 0x00000015061f7223 */ /* 0x000fca000000001f */
[----:B------:R1:W-:Y:S01]  /*0da0*/  @!P1 STG.E.128 desc[UR4][R44.64], R28 ;  /* 0x0000001c2c009986 */ /* 0x0003e2000c101d04 */
[----:B-----5:R-:W-:Y:S01]  /*0db0*/  FFMA R8, R37, R8, R24 ;  /* 0x0000000825087223 */ /* 0x020fe20000000018 */
[----:B------:R-:W-:Y:S01]  /*0dc0*/  FFMA R9, R2, R9, R25 ;  /* 0x0000000902097223 */ /* 0x000fe20000000019 */
[----:B----4-:R-:W-:Y:S01]  /*0dd0*/  FFMA R10, R3, R10, R26 ;  /* 0x0000000a030a7223 */ /* 0x010fe2000000001a */
[----:B------:R-:W-:Y:S01]  /*0de0*/  FFMA R11, R4, R11, R27 ;  /* 0x0000000b040b7223 */ /* 0x000fe2000000001b */
[----:B------:R-:W-:Y:S06]  /*0df0*/  @P0 EXIT ;  /* 0x000000000000094d */ /* 0x000fec0003800000 */
[----:B------:R-:W-:Y:S01]  /*0e00*/  STG.E.128 desc[UR4][R44.64+0x800], R8 ;  /* 0x000800082c007986 */ /* 0x000fe2000c101d04 */
[----:B------:R-:W-:Y:S05]  /*0e10*/  EXIT ;  /* 0x000000000000794d */ /* 0x000fea0003800000 */
.L_x_0:
[----:B------:R-:W-:-:S00]  /*0e20*/  BRA `(.L_x_0) ;  /* 0xfffffffc00fc7947 */ /* 0x000fc0000383ffff */
[----:B------:R-:W-:-:S00]  /*0e30*/  NOP ;  /* 0x0000000000007918 */ /* 0x000fc00000000000 */
        /* <DEDUP_REMOVED lines=12> */
.L_x_1:


//--------------------- .nv.global.init           --------------------------
	.section	.nv.global.init,"aw",@progbits
.nv.global.init:
	.type		_$_str,@object
	.size		_$_str,(_$_str_$_2 - _$_str)
_$_str:
        /*0000*/ 	.byte	0x5f, 0x5f, 0x43, 0x55, 0x44, 0x41, 0x5f, 0x46, 0x54, 0x5a, 0x00
	.type		_$_str_$_2,@object
	.size		_$_str_$_2,(.L_1 - _$_str_$_2)
_$_str_$_2:
        /*000b*/ 	.byte	0x5f, 0x5f, 0x43, 0x55, 0x44, 0x41, 0x5f, 0x50, 0x52, 0x45, 0x43, 0x5f, 0x53, 0x51, 0x52, 0x54
        /*001b*/ 	.byte	0x00
.L_1:


//--------------------- .nv.constant0.triton_poi_fused__native_batch_norm_legit_no_training_convolution_16 --------------------------
	.section	.nv.constant0.triton_poi_fused__native_batch_norm_legit_no_training_convolution_16,"a",@progbits
	.sectionflags	@""
	.align	4
.nv.constant0.triton_poi_fused__native_batch_norm_legit_no_training_convolution_16:
	.zero		588
